//
// Generated by NVIDIA NVVM Compiler
//
// Compiler Build ID: CL-36424714
// Cuda compilation tools, release 13.0, V13.0.88
// Based on NVVM 20.0.0
//

.version 9.0
.target sm_100
.address_size 64

	// .globl	_Z7d_resetP6float4S0_ffjj

.visible .entry _Z7d_resetP6float4S0_ffjj(
	.param .u64 .ptr .align 1 _Z7d_resetP6float4S0_ffjj_param_0,
	.param .u64 .ptr .align 1 _Z7d_resetP6float4S0_ffjj_param_1,
	.param .f32 _Z7d_resetP6float4S0_ffjj_param_2,
	.param .f32 _Z7d_resetP6float4S0_ffjj_param_3,
	.param .u32 _Z7d_resetP6float4S0_ffjj_param_4,
	.param .u32 _Z7d_resetP6float4S0_ffjj_param_5
)
{
	.reg .pred 	%p<5>;
	.reg .b32 	%r<24>;
	.reg .b32 	%f<12>;
	.reg .b64 	%rd<8>;

	ld.param.u64 	%rd3, [_Z7d_resetP6float4S0_ffjj_param_0];
	ld.param.u64 	%rd4, [_Z7d_resetP6float4S0_ffjj_param_1];
	ld.param.f32 	%f4, [_Z7d_resetP6float4S0_ffjj_param_2];
	ld.param.f32 	%f5, [_Z7d_resetP6float4S0_ffjj_param_3];
	ld.param.u32 	%r11, [_Z7d_resetP6float4S0_ffjj_param_4];
	ld.param.u32 	%r12, [_Z7d_resetP6float4S0_ffjj_param_5];
	mov.u32 	%r13, %ctaid.y;
	mov.u32 	%r1, %ntid.y;
	mov.u32 	%r14, %tid.y;
	mad.lo.s32 	%r22, %r13, %r1, %r14;
	setp.ge.u32 	%p1, %r22, %r12;
	@%p1 bra 	$L__BB0_6;
	mov.u32 	%r15, %ctaid.x;
	mov.u32 	%r16, %ntid.x;
	mov.u32 	%r17, %tid.x;
	mad.lo.s32 	%r3, %r15, %r16, %r17;
	cvt.rn.f32.u32 	%f1, %r11;
	cvt.rn.f32.u32 	%f2, %r12;
	mov.u32 	%r18, %nctaid.x;
	mul.lo.s32 	%r4, %r16, %r18;
	mov.u32 	%r19, %nctaid.y;
	mul.lo.s32 	%r5, %r1, %r19;
	cvta.to.global.u64 	%rd1, %rd3;
	cvta.to.global.u64 	%rd2, %rd4;
$L__BB0_2:
	setp.ge.u32 	%p2, %r3, %r11;
	@%p2 bra 	$L__BB0_5;
	mul.lo.s32 	%r7, %r22, %r11;
	cvt.rn.f32.u32 	%f6, %r22;
	div.rn.f32 	%f7, %f6, %f2;
	mul.f32 	%f3, %f5, %f7;
	mov.u32 	%r23, %r3;
$L__BB0_4:
	add.s32 	%r20, %r23, %r7;
	cvt.rn.f32.u32 	%f8, %r23;
	div.rn.f32 	%f9, %f8, %f1;
	mul.f32 	%f10, %f4, %f9;
	mul.wide.s32 	%rd5, %r20, 16;
	add.s64 	%rd6, %rd1, %rd5;
	st.global.v2.f32 	[%rd6], {%f10, %f3};
	mov.b32 	%r21, 0;
	st.global.u32 	[%rd6+8], %r21;
	add.s64 	%rd7, %rd2, %rd5;
	mov.f32 	%f11, 0f00000000;
	st.global.v2.f32 	[%rd7], {%f11, %f11};
	st.global.u32 	[%rd7+8], %r21;
	add.s32 	%r23, %r23, %r4;
	setp.lt.u32 	%p3, %r23, %r11;
	@%p3 bra 	$L__BB0_4;
$L__BB0_5:
	add.s32 	%r22, %r22, %r5;
	setp.lt.u32 	%p4, %r22, %r12;
	@%p4 bra 	$L__BB0_2;
$L__BB0_6:
	ret;

}
	// .globl	_Z9d_advanceP6float4S0_ffjff
.visible .entry _Z9d_advanceP6float4S0_ffjff(
	.param .u64 .ptr .align 1 _Z9d_advanceP6float4S0_ffjff_param_0,
	.param .u64 .ptr .align 1 _Z9d_advanceP6float4S0_ffjff_param_1,
	.param .f32 _Z9d_advanceP6float4S0_ffjff_param_2,
	.param .f32 _Z9d_advanceP6float4S0_ffjff_param_3,
	.param .u32 _Z9d_advanceP6float4S0_ffjff_param_4,
	.param .f32 _Z9d_advanceP6float4S0_ffjff_param_5,
	.param .f32 _Z9d_advanceP6float4S0_ffjff_param_6
)
{
	.reg .pred 	%p<3>;
	.reg .b32 	%r<12>;
	.reg .b32 	%f<36>;
	.reg .b64 	%rd<10>;

	ld.param.u64 	%rd3, [_Z9d_advanceP6float4S0_ffjff_param_0];
	ld.param.u64 	%rd4, [_Z9d_advanceP6float4S0_ffjff_param_1];
	ld.param.f32 	%f1, [_Z9d_advanceP6float4S0_ffjff_param_2];
	ld.param.f32 	%f2, [_Z9d_advanceP6float4S0_ffjff_param_3];
	ld.param.u32 	%r6, [_Z9d_advanceP6float4S0_ffjff_param_4];
	ld.param.f32 	%f3, [_Z9d_advanceP6float4S0_ffjff_param_5];
	ld.param.f32 	%f4, [_Z9d_advanceP6float4S0_ffjff_param_6];
	mov.u32 	%r7, %ctaid.x;
	mov.u32 	%r1, %ntid.x;
	mov.u32 	%r8, %tid.x;
	mad.lo.s32 	%r11, %r7, %r1, %r8;
	setp.ge.u32 	%p1, %r11, %r6;
	@%p1 bra 	$L__BB1_3;
	cvta.to.global.u64 	%rd1, %rd3;
	mov.u32 	%r9, %nctaid.x;
	mul.lo.s32 	%r3, %r1, %r9;
	cvta.to.global.u64 	%rd2, %rd4;
$L__BB1_2:
	add.s32 	%r10, %r11, %r6;
	mul.wide.u32 	%rd5, %r11, 16;
	add.s64 	%rd6, %rd2, %rd5;
	.pragma "used_bytes_mask 61695";
	ld.global.v4.f32 	{%f5, %f6, %f7, %f8}, [%rd6];
	add.s64 	%rd7, %rd1, %rd5;
	ld.global.v2.f32 	{%f9, %f10}, [%rd7];
	sub.f32 	%f11, %f9, %f1;
	sub.f32 	%f12, %f10, %f2;
	mul.f32 	%f13, %f12, %f12;
	fma.rn.f32 	%f14, %f11, %f11, %f13;
	rsqrt.approx.f32 	%f15, %f14;
	mul.f32 	%f16, %f11, %f15;
	mul.f32 	%f17, %f12, %f15;
	fma.rn.f32 	%f18, %f4, %f16, %f5;
	fma.rn.f32 	%f19, %f4, %f17, %f6;
	div.rn.f32 	%f20, %f3, %f8;
	mul.f32 	%f21, %f20, %f18;
	mul.f32 	%f22, %f20, %f19;
	mul.f32 	%f23, %f4, %f21;
	sub.f32 	%f24, %f9, %f23;
	mul.f32 	%f25, %f4, %f22;
	sub.f32 	%f26, %f10, %f25;
	st.global.v2.f32 	[%rd7], {%f24, %f26};
	mul.f32 	%f27, %f21, 0f3F000000;
	mul.f32 	%f28, %f22, 0f3F000000;
	abs.f32 	%f29, %f27;
	add.f32 	%f30, %f29, 0f3DCCCCCD;
	mul.wide.u32 	%rd8, %r10, 16;
	add.s64 	%rd9, %rd1, %rd8;
	abs.f32 	%f31, %f28;
	add.f32 	%f32, %f31, 0f3DCCCCCD;
	st.global.v2.f32 	[%rd9], {%f30, %f32};
	add.f32 	%f33, %f27, %f28;
	abs.f32 	%f34, %f33;
	add.f32 	%f35, %f34, 0f3DCCCCCD;
	st.global.f32 	[%rd9+8], %f35;
	st.global.v2.f32 	[%rd6], {%f18, %f19};
	add.s32 	%r11, %r11, %r3;
	setp.lt.u32 	%p2, %r11, %r6;
	@%p2 bra 	$L__BB1_2;
$L__BB1_3:
	ret;

}


// ===== COMPILED SASS (sm_100) =====

	.target	sm_100

	.elftype	@"ET_EXEC"


//--------------------- .note.nv.tkinfo           --------------------------
	.section	.note.nv.tkinfo,"",@"SHT_NOTE"
	.sectionflags	@"SHF_NOTE_NV_TKINFO"
	.tkinfo
        /*0018*/ 	.word	0x00000002
        /*0030*/ 	.string	""
        /*0030*/ 	.string	"ptxas"
        /*0030*/ 	.string	"Cuda compilation tools, release 13.0, V13.0.88"
        /*0030*/ 	.string	"Build cuda_13.0.r13.0/compiler.36424714_0"
        /*0030*/ 	.string	"-arch sm_100 -m 64 "



//--------------------- .note.nv.cuinfo           --------------------------
	.section	.note.nv.cuinfo,"",@"SHT_NOTE"
	.sectionflags	@"SHF_NOTE_NV_CUINFO"
        /*0018*/ 	.short	0x0002
        /*001a*/ 	.short	0x0064
        /*001c*/ 	.short	0x0082
	.zero		2


//--------------------- .nv.info                  --------------------------
	.section	.nv.info,"",@"SHT_CUDA_INFO"
	.align	4


	//----- nvinfo : EIATTR_REGCOUNT
	.align		4
        /*0000*/ 	.byte	0x04, 0x2f
        /*0002*/ 	.short	(.L_1 - .L_0)
	.align		4
.L_0:
        /*0004*/ 	.word	index@(_Z7d_resetP6float4S0_ffjj)
        /*0008*/ 	.word	0x0000001a


	//----- nvinfo : EIATTR_FRAME_SIZE
	.align		4
.L_1:
        /*000c*/ 	.byte	0x04, 0x11
        /*000e*/ 	.short	(.L_3 - .L_2)
	.align		4
.L_2:
        /*0010*/ 	.word	index@($__internal_1_$__cuda_sm3x_div_rn_noftz_f32_slowpath)
        /*0014*/ 	.word	0x00000000


	//----- nvinfo : EIATTR_FRAME_SIZE
	.align		4
.L_3:
        /*0018*/ 	.byte	0x04, 0x11
        /*001a*/ 	.short	(.L_5 - .L_4)
	.align		4
.L_4:
        /*001c*/ 	.word	index@(_Z7d_resetP6float4S0_ffjj)
        /*0020*/ 	.word	0x00000000


	//----- nvinfo : EIATTR_REGCOUNT
	.align		4
.L_5:
        /*0024*/ 	.byte	0x04, 0x2f
        /*0026*/ 	.short	(.L_7 - .L_6)
	.align		4
.L_6:
        /*0028*/ 	.word	index@(_Z9d_advanceP6float4S0_ffjff)
        /*002c*/ 	.word	0x0000001f


	//----- nvinfo : EIATTR_FRAME_SIZE
	.align		4
.L_7:
        /*0030*/ 	.byte	0x04, 0x11
        /*0032*/ 	.short	(.L_9 - .L_8)
	.align		4
.L_8:
        /*0034*/ 	.word	index@($__internal_0_$__cuda_sm3x_div_rn_noftz_f32_slowpath)
        /*0038*/ 	.word	0x00000000


	//----- nvinfo : EIATTR_FRAME_SIZE
	.align		4
.L_9:
        /*003c*/ 	.byte	0x04, 0x11
        /*003e*/ 	.short	(.L_11 - .L_10)
	.align		4
.L_10:
        /*0040*/ 	.word	index@(_Z9d_advanceP6float4S0_ffjff)
        /*0044*/ 	.word	0x00000000


	//----- nvinfo : EIATTR_MIN_STACK_SIZE
	.align		4
.L_11:
        /*0048*/ 	.byte	0x04, 0x12
        /*004a*/ 	.short	(.L_13 - .L_12)
	.align		4
.L_12:
        /*004c*/ 	.word	index@(_Z9d_advanceP6float4S0_ffjff)
        /*0050*/ 	.word	0x00000000


	//----- nvinfo : EIATTR_MIN_STACK_SIZE
	.align		4
.L_13:
        /*0054*/ 	.byte	0x04, 0x12
        /*0056*/ 	.short	(.L_15 - .L_14)
	.align		4
.L_14:
        /*0058*/ 	.word	index@(_Z7d_resetP6float4S0_ffjj)
        /*005c*/ 	.word	0x00000000
.L_15:


//--------------------- .nv.compat                --------------------------
	.section	.nv.compat,"",@"SHT_CUDA_COMPAT_INFO"
	.align	4
        /*0000*/ 	.byte	0x02, 0x09, 0x00, 0x00, 0x02, 0x02, 0x01, 0x00, 0x02, 0x05, 0x05, 0x00, 0x03, 0x07, 0x01, 0x01
        /*0010*/ 	.byte	0x02, 0x03, 0x00, 0x00, 0x02, 0x06, 0x01, 0x00, 0x04, 0x0b, 0x08, 0x00, 0x01, 0x00, 0x00, 0x00
        /*0020*/ 	.byte	0x00, 0x00, 0x00, 0x00


//--------------------- .nv.info._Z9d_advanceP6float4S0_ffjff --------------------------
	.section	.nv.info._Z9d_advanceP6float4S0_ffjff,"",@"SHT_CUDA_INFO"
	.sectionflags	@""
	.align	4


	//----- nvinfo : EIATTR_CUDA_API_VERSION
	.align		4
        /*0000*/ 	.byte	0x04, 0x37
        /*0002*/ 	.short	(.L_17 - .L_16)
.L_16:
        /*0004*/ 	.word	0x00000082


	//----- nvinfo : EIATTR_KPARAM_INFO
	.align		4
.L_17:
        /*0008*/ 	.byte	0x04, 0x17
        /*000a*/ 	.short	(.L_19 - .L_18)
.L_18:
        /*000c*/ 	.word	0x00000000
        /*0010*/ 	.short	0x0006
        /*0012*/ 	.short	0x0020
        /*0014*/ 	.byte	0x00, 0xf0, 0x11, 0x00


	//----- nvinfo : EIATTR_KPARAM_INFO
	.align		4
.L_19:
        /*0018*/ 	.byte	0x04, 0x17
        /*001a*/ 	.short	(.L_21 - .L_20)
.L_20:
        /*001c*/ 	.word	0x00000000
        /*0020*/ 	.short	0x0005
        /*0022*/ 	.short	0x001c
        /*0024*/ 	.byte	0x00, 0xf0, 0x11, 0x00


	//----- nvinfo : EIATTR_KPARAM_INFO
	.align		4
.L_21:
        /*0028*/ 	.byte	0x04, 0x17
        /*002a*/ 	.short	(.L_23 - .L_22)
.L_22:
        /*002c*/ 	.word	0x00000000
        /*0030*/ 	.short	0x0004
        /*0032*/ 	.short	0x0018
        /*0034*/ 	.byte	0x00, 0xf0, 0x11, 0x00


	//----- nvinfo : EIATTR_KPARAM_INFO
	.align		4
.L_23:
        /*0038*/ 	.byte	0x04, 0x17
        /*003a*/ 	.short	(.L_25 - .L_24)
.L_24:
        /*003c*/ 	.word	0x00000000
        /*0040*/ 	.short	0x0003
        /*0042*/ 	.short	0x0014
        /*0044*/ 	.byte	0x00, 0xf0, 0x11, 0x00


	//----- nvinfo : EIATTR_KPARAM_INFO
	.align		4
.L_25:
        /*0048*/ 	.byte	0x04, 0x17
        /*004a*/ 	.short	(.L_27 - .L_26)
.L_26:
        /*004c*/ 	.word	0x00000000
        /*0050*/ 	.short	0x0002
        /*0052*/ 	.short	0x0010
        /*0054*/ 	.byte	0x00, 0xf0, 0x11, 0x00


	//----- nvinfo : EIATTR_KPARAM_INFO
	.align		4
.L_27:
        /*0058*/ 	.byte	0x04, 0x17
        /*005a*/ 	.short	(.L_29 - .L_28)
.L_28:
        /*005c*/ 	.word	0x00000000
        /*0060*/ 	.short	0x0001
        /*0062*/ 	.short	0x0008
        /*0064*/ 	.byte	0x00, 0xf5, 0x21, 0x00


	//----- nvinfo : EIATTR_KPARAM_INFO
	.align		4
.L_29:
        /*0068*/ 	.byte	0x04, 0x17
        /*006a*/ 	.short	(.L_31 - .L_30)
.L_30:
        /*006c*/ 	.word	0x00000000
        /*0070*/ 	.short	0x0000
        /*0072*/ 	.short	0x0000
        /*0074*/ 	.byte	0x00, 0xf5, 0x21, 0x00


	//----- nvinfo : EIATTR_SPARSE_MMA_MASK
	.align		4
.L_31:
        /*0078*/ 	.byte	0x03, 0x50
        /*007a*/ 	.short	0x0000


	//----- nvinfo : EIATTR_MAXREG_COUNT
	.align		4
        /*007c*/ 	.byte	0x03, 0x1b
        /*007e*/ 	.short	0x00ff


	//----- nvinfo : EIATTR_MERCURY_ISA_VERSION
	.align		4
        /*0080*/ 	.byte	0x03, 0x5f
        /*0082*/ 	.short	0x0101


	//----- nvinfo : EIATTR_UNUSED_LOAD_BYTE_OFFSET
	.align		4
        /*0084*/ 	.byte	0x04, 0x44
        /*0086*/ 	.short	(.L_33 - .L_32)


	//   ....[0]....
.L_32:
        /*0088*/ 	.word	0x00000140
        /*008c*/ 	.word	0x0000f0ff


	//----- nvinfo : EIATTR_VRC_CTA_INIT_COUNT
	.align		4
.L_33:
        /*0090*/ 	.byte	0x02, 0x4a
	.zero		1
	.zero		1


	//----- nvinfo : EIATTR_EXIT_INSTR_OFFSETS
	.align		4
        /*0094*/ 	.byte	0x04, 0x1c
        /*0096*/ 	.short	(.L_35 - .L_34)


	//   ....[0]....
.L_34:
        /*0098*/ 	.word	0x00000070


	//   ....[1]....
        /*009c*/ 	.word	0x00000410


	//----- nvinfo : EIATTR_CRS_STACK_SIZE
	.align		4
.L_35:
        /*00a0*/ 	.byte	0x04, 0x1e
        /*00a2*/ 	.short	(.L_37 - .L_36)
.L_36:
        /*00a4*/ 	.word	0x00000000


	//----- nvinfo : EIATTR_CBANK_PARAM_SIZE
	.align		4
.L_37:
        /*00a8*/ 	.byte	0x03, 0x19
        /*00aa*/ 	.short	0x0024


	//----- nvinfo : EIATTR_PARAM_CBANK
	.align		4
        /*00ac*/ 	.byte	0x04, 0x0a
        /*00ae*/ 	.short	(.L_39 - .L_38)
	.align		4
.L_38:
        /*00b0*/ 	.word	index@(.nv.constant0._Z9d_advanceP6float4S0_ffjff)
        /*00b4*/ 	.short	0x0380
        /*00b6*/ 	.short	0x0024


	//----- nvinfo : EIATTR_SW_WAR
	.align		4
.L_39:
        /*00b8*/ 	.byte	0x04, 0x36
        /*00ba*/ 	.short	(.L_41 - .L_40)
.L_40:
        /*00bc*/ 	.word	0x00000008
.L_41:


//--------------------- .nv.info._Z7d_resetP6float4S0_ffjj --------------------------
	.section	.nv.info._Z7d_resetP6float4S0_ffjj,"",@"SHT_CUDA_INFO"
	.sectionflags	@""
	.align	4


	//----- nvinfo : EIATTR_CUDA_API_VERSION
	.align		4
        /*0000*/ 	.byte	0x04, 0x37
        /*0002*/ 	.short	(.L_43 - .L_42)
.L_42:
        /*0004*/ 	.word	0x00000082


	//----- nvinfo : EIATTR_KPARAM_INFO
	.align		4
.L_43:
        /*0008*/ 	.byte	0x04, 0x17
        /*000a*/ 	.short	(.L_45 - .L_44)
.L_44:
        /*000c*/ 	.word	0x00000000
        /*0010*/ 	.short	0x0005
        /*0012*/ 	.short	0x001c
        /*0014*/ 	.byte	0x00, 0xf0, 0x11, 0x00


	//----- nvinfo : EIATTR_KPARAM_INFO
	.align		4
.L_45:
        /*0018*/ 	.byte	0x04, 0x17
        /*001a*/ 	.short	(.L_47 - .L_46)
.L_46:
        /*001c*/ 	.word	0x00000000
        /*0020*/ 	.short	0x0004
        /*0022*/ 	.short	0x0018
        /*0024*/ 	.byte	0x00, 0xf0, 0x11, 0x00


	//----- nvinfo : EIATTR_KPARAM_INFO
	.align		4
.L_47:
        /*0028*/ 	.byte	0x04, 0x17
        /*002a*/ 	.short	(.L_49 - .L_48)
.L_48:
        /*002c*/ 	.word	0x00000000
        /*0030*/ 	.short	0x0003
        /*0032*/ 	.short	0x0014
        /*0034*/ 	.byte	0x00, 0xf0, 0x11, 0x00


	//----- nvinfo : EIATTR_KPARAM_INFO
	.align		4
.L_49:
        /*0038*/ 	.byte	0x04, 0x17
        /*003a*/ 	.short	(.L_51 - .L_50)
.L_50:
        /*003c*/ 	.word	0x00000000
        /*0040*/ 	.short	0x0002
        /*0042*/ 	.short	0x0010
        /*0044*/ 	.byte	0x00, 0xf0, 0x11, 0x00


	//----- nvinfo : EIATTR_KPARAM_INFO
	.align		4
.L_51:
        /*0048*/ 	.byte	0x04, 0x17
        /*004a*/ 	.short	(.L_53 - .L_52)
.L_52:
        /*004c*/ 	.word	0x00000000
        /*0050*/ 	.short	0x0001
        /*0052*/ 	.short	0x0008
        /*0054*/ 	.byte	0x00, 0xf5, 0x21, 0x00


	//----- nvinfo : EIATTR_KPARAM_INFO
	.align		4
.L_53:
        /*0058*/ 	.byte	0x04, 0x17
        /*005a*/ 	.short	(.L_55 - .L_54)
.L_54:
        /*005c*/ 	.word	0x00000000
        /*0060*/ 	.short	0x0000
        /*0062*/ 	.short	0x0000
        /*0064*/ 	.byte	0x00, 0xf5, 0x21, 0x00


	//----- nvinfo : EIATTR_SPARSE_MMA_MASK
	.align		4
.L_55:
        /*0068*/ 	.byte	0x03, 0x50
        /*006a*/ 	.short	0x0000


	//----- nvinfo : EIATTR_MAXREG_COUNT
	.align		4
        /*006c*/ 	.byte	0x03, 0x1b
        /*006e*/ 	.short	0x00ff


	//----- nvinfo : EIATTR_MERCURY_ISA_VERSION
	.align		4
        /*0070*/ 	.byte	0x03, 0x5f
        /*0072*/ 	.short	0x0101


	//----- nvinfo : EIATTR_VRC_CTA_INIT_COUNT
	.align		4
        /*0074*/ 	.byte	0x02, 0x4a
	.zero		1
	.zero		1


	//----- nvinfo : EIATTR_EXIT_INSTR_OFFSETS
	.align		4
        /*0078*/ 	.byte	0x04, 0x1c
        /*007a*/ 	.short	(.L_57 - .L_56)


	//   ....[0]....
.L_56:
        /*007c*/ 	.word	0x00000070


	//   ....[1]....
        /*0080*/ 	.word	0x000004d0


	//----- nvinfo : EIATTR_CRS_STACK_SIZE
	.align		4
.L_57:
        /*0084*/ 	.byte	0x04, 0x1e
        /*0086*/ 	.short	(.L_59 - .L_58)
.L_58:
        /*0088*/ 	.word	0x00000000


	//----- nvinfo : EIATTR_CBANK_PARAM_SIZE
	.align		4
.L_59:
        /*008c*/ 	.byte	0x03, 0x19
        /*008e*/ 	.short	0x0020


	//----- nvinfo : EIATTR_PARAM_CBANK
	.align		4
        /*0090*/ 	.byte	0x04, 0x0a
        /*0092*/ 	.short	(.L_61 - .L_60)
	.align		4
.L_60:
        /*0094*/ 	.word	index@(.nv.constant0._Z7d_resetP6float4S0_ffjj)
        /*0098*/ 	.short	0x0380
        /*009a*/ 	.short	0x0020


	//----- nvinfo : EIATTR_SW_WAR
	.align		4
.L_61:
        /*009c*/ 	.byte	0x04, 0x36
        /*009e*/ 	.short	(.L_63 - .L_62)
.L_62:
        /*00a0*/ 	.word	0x00000008
.L_63:


//--------------------- .nv.callgraph             --------------------------
	.section	.nv.callgraph,"",@"SHT_CUDA_CALLGRAPH"
	.align	4
	.sectionentsize	8
	.align		4
        /*0000*/ 	.word	0x00000000
	.align		4
        /*0004*/ 	.word	0xffffffff
	.align		4
        /*0008*/ 	.word	0x00000000
	.align		4
        /*000c*/ 	.word	0xfffffffe
	.align		4
        /*0010*/ 	.word	0x00000000
	.align		4
        /*0014*/ 	.word	0xfffffffd
	.align		4
        /*0018*/ 	.word	0x00000000
	.align		4
        /*001c*/ 	.word	0xfffffffc


//--------------------- .text._Z9d_advanceP6float4S0_ffjff --------------------------
	.section	.text._Z9d_advanceP6float4S0_ffjff,"ax",@progbits
	.align	128
        .global         _Z9d_advanceP6float4S0_ffjff
        .type           _Z9d_advanceP6float4S0_ffjff,@function
        .size           _Z9d_advanceP6float4S0_ffjff,(.L_x_35 - _Z9d_advanceP6float4S0_ffjff)
        .other          _Z9d_advanceP6float4S0_ffjff,@"STO_CUDA_ENTRY STV_DEFAULT"
_Z9d_advanceP6float4S0_ffjff:
.text._Z9d_advanceP6float4S0_ffjff:
[----:B------:R-:W-:Y:S01]  /*0000*/  LDC R1, c[0x0][0x37c] ;  /* 0x0000df00ff017b82 */ /* 0x000fe20000000800 */
[----:B------:R-:W0:Y:S07]  /*0010*/  S2R R21, SR_TID.X ;  /* 0x0000000000157919 */ /* 0x000e2e0000002100 */
[----:B------:R-:W0:Y:S01]  /*0020*/  S2UR UR4, SR_CTAID.X ;  /* 0x00000000000479c3 */ /* 0x000e220000002500 */
[----:B------:R-:W1:Y:S07]  /*0030*/  LDCU UR5, c[0x0][0x398] ;  /* 0x00007300ff0577ac */ /* 0x000e6e0008000800 */
[----:B------:R-:W0:Y:S02]  /*0040*/  LDC R2, c[0x0][0x360] ;  /* 0x0000d800ff027b82 */ /* 0x000e240000000800 */
[----:B0-----:R-:W-:-:S05]  /*0050*/  IMAD R21, R2, UR4, R21 ;  /* 0x0000000402157c24 */ /* 0x001fca000f8e0215 */
[----:B-1----:R-:W-:-:S13]  /*0060*/  ISETP.GE.U32.AND P0, PT, R21, UR5, PT ;  /* 0x0000000515007c0c */ /* 0x002fda000bf06070 */
[----:B------:R-:W-:Y:S05]  /*0070*/  @P0 EXIT ;  /* 0x000000000000094d */ /* 0x000fea0003800000 */
[----:B------:R-:W0:Y:S01]  /*0080*/  LDC.64 R12, c[0x0][0x380] ;  /* 0x0000e000ff0c7b82 */ /* 0x000e220000000a00 */
[----:B------:R-:W1:Y:S01]  /*0090*/  LDCU UR4, c[0x0][0x370] ;  /* 0x00006e00ff0477ac */ /* 0x000e620008000800 */
[----:B------:R-:W2:Y:S06]  /*00a0*/  LDCU.64 UR6, c[0x0][0x358] ;  /* 0x00006b00ff0677ac */ /* 0x000eac0008000a00 */
[----:B------:R-:W3:Y:S01]  /*00b0*/  LDC.64 R10, c[0x0][0x380] ;  /* 0x0000e000ff0a7b82 */ /* 0x000ee20000000a00 */
[----:B------:R-:W4:Y:S01]  /*00c0*/  LDCU UR5, c[0x0][0x3a0] ;  /* 0x00007400ff0577ac */ /* 0x000f220008000800 */
[----:B------:R-:W0:Y:S06]  /*00d0*/  LDCU UR12, c[0x0][0x398] ;  /* 0x00007300ff0c77ac */ /* 0x000e2c0008000800 */
[----:B------:R-:W0:Y:S01]  /*00e0*/  LDC.64 R8, c[0x0][0x388] ;  /* 0x0000e200ff087b82 */ /* 0x000e220000000a00 */
[----:B------:R-:W0:Y:S01]  /*00f0*/  LDCU.128 UR8, c[0x0][0x390] ;  /* 0x00007200ff0877ac */ /* 0x000e220008000c00 */
[----:B-1----:R-:W-:-:S07]  /*0100*/  IMAD R2, R2, UR4, RZ ;  /* 0x0000000402027c24 */ /* 0x002fce000f8e02ff */
.L_x_2:
[----:B-1-3--:R-:W-:-:S05]  /*0110*/  IMAD.WIDE.U32 R14, R21, 0x10, R10 ;  /* 0x00000010150e7825 */ /* 0x00afca00078e000a */
[----:B--2---:R-:W2:Y:S01]  /*0120*/  LDG.E.64 R16, desc[UR6][R14.64] ;  /* 0x000000060e107981 */ /* 0x004ea2000c1e1b00 */
[----:B0-----:R-:W-:-:S05]  /*0130*/  IMAD.WIDE.U32 R18, R21, 0x10, R8 ;  /* 0x0000001015127825 */ /* 0x001fca00078e0008 */
[----:B------:R-:W3:Y:S01]  /*0140*/  LDG.E.128 R4, desc[UR6][R18.64] ;  /* 0x0000000612047981 */ /* 0x000ee2000c1e1d00 */
[----:B------:R-:W-:Y:S01]  /*0150*/  IMAD.U32 R26, RZ, RZ, UR11 ;  /* 0x0000000bff1a7e24 */ /* 0x000fe2000f8e00ff */
[----:B------:R-:W-:Y:S01]  /*0160*/  BSSY.RECONVERGENT B0, `(.L_x_0) ;  /* 0x0000018000007945 */ /* 0x000fe20003800200 */
[----:B--2---:R-:W-:Y:S01]  /*0170*/  FADD R20, R17, -UR9 ;  /* 0x8000000911147e21 */ /* 0x004fe20008000000 */
[----:B------:R-:W-:-:S03]  /*0180*/  FADD R3, R16, -UR8 ;  /* 0x8000000810037e21 */ /* 0x000fc60008000000 */
[----:B------:R-:W-:-:S04]  /*0190*/  FMUL R0, R20, R20 ;  /* 0x0000001414007220 */ /* 0x000fc80000400000 */
[----:B------:R-:W-:Y:S02]  /*01a0*/  FFMA R22, R3, R3, R0 ;  /* 0x0000000303167223 */ /* 0x000fe40000000000 */
[----:B---3--:R-:W0:Y:S03]  /*01b0*/  MUFU.RCP R0, R7 ;  /* 0x0000000700007308 */ /* 0x008e260000001000 */
[----:B------:R-:W-:-:S13]  /*01c0*/  FSETP.GEU.AND P0, PT, |R22|, 1.175494350822287508e-38, PT ;  /* 0x008000001600780b */ /* 0x000fda0003f0e200 */
[----:B------:R-:W-:Y:S01]  /*01d0*/  @!P0 FMUL R22, R22, 16777216 ;  /* 0x4b80000016168820 */ /* 0x000fe20000400000 */
[----:B0-----:R-:W-:-:S03]  /*01e0*/  FFMA R23, -R7, R0, 1 ;  /* 0x3f80000007177423 */ /* 0x001fc60000000100 */
[----:B------:R-:W0:Y:S01]  /*01f0*/  MUFU.RSQ R6, R22 ;  /* 0x0000001600067308 */ /* 0x000e220000001400 */
[----:B------:R-:W-:-:S04]  /*0200*/  FFMA R0, R0, R23, R0 ;  /* 0x0000001700007223 */ /* 0x000fc80000000000 */
[----:B------:R-:W-:-:S04]  /*0210*/  FFMA R23, R0, UR11, RZ ;  /* 0x0000000b00177c23 */ /* 0x000fc800080000ff */
[----:B------:R-:W-:-:S04]  /*0220*/  FFMA R24, -R7, R23, UR11 ;  /* 0x0000000b07187e23 */ /* 0x000fc80008000117 */
[----:B------:R-:W-:Y:S01]  /*0230*/  FFMA R0, R0, R24, R23 ;  /* 0x0000001800007223 */ /* 0x000fe20000000017 */
[----:B------:R-:W-:Y:S02]  /*0240*/  VIADD R23, R21, UR10 ;  /* 0x0000000a15177c36 */ /* 0x000fe40008000000 */
[----:B0-----:R-:W-:Y:S01]  /*0250*/  @!P0 FMUL R6, R6, 4096 ;  /* 0x4580000006068820 */ /* 0x001fe20000400000 */
[----:B------:R-:W0:Y:S03]  /*0260*/  FCHK P0, R26, R7 ;  /* 0x000000071a007302 */ /* 0x000e260000000000 */
[-C--:B------:R-:W-:Y:S01]  /*0270*/  FMUL R3, R3, R6.reuse ;  /* 0x0000000603037220 */ /* 0x080fe20000400000 */
[----:B------:R-:W-:-:S03]  /*0280*/  FMUL R6, R20, R6 ;  /* 0x0000000614067220 */ /* 0x000fc60000400000 */
[----:B----4-:R-:W-:Y:S01]  /*0290*/  FFMA R4, R3, UR5, R4 ;  /* 0x0000000503047c23 */ /* 0x010fe20008000004 */
[----:B------:R-:W-:Y:S01]  /*02a0*/  FFMA R5, R6, UR5, R5 ;  /* 0x0000000506057c23 */ /* 0x000fe20008000005 */
[----:B0-----:R-:W-:Y:S06]  /*02b0*/  @!P0 BRA `(.L_x_1) ;  /* 0x0000000000088947 */ /* 0x001fec0003800000 */
[----:B------:R-:W-:-:S07]  /*02c0*/  MOV R22, 0x2e0 ;  /* 0x000002e000167802 */ /* 0x000fce0000000f00 */
[----:B------:R-:W-:Y:S05]  /*02d0*/  CALL.REL.NOINC `($__internal_0_$__cuda_sm3x_div_rn_noftz_f32_slowpath) ;  /* 0x0000000000507944 */ /* 0x000fea0003c00000 */
.L_x_1:
[----:B------:R-:W-:Y:S05]  /*02e0*/  BSYNC.RECONVERGENT B0 ;  /* 0x0000000000007941 */ /* 0x000fea0003800200 */
.L_x_0:
[-C--:B------:R-:W-:Y:S01]  /*02f0*/  FMUL R3, R4, R0.reuse ;  /* 0x0000000004037220 */ /* 0x080fe20000400000 */
[----:B------:R-:W-:Y:S01]  /*0300*/  FMUL R0, R5, R0 ;  /* 0x0000000005007220 */ /* 0x000fe20000400000 */
[----:B------:R-:W-:Y:S01]  /*0310*/  IMAD.WIDE.U32 R6, R23, 0x10, R12 ;  /* 0x0000001017067825 */ /* 0x000fe200078e000c */
[----:B------:R-:W-:-:S03]  /*0320*/  IADD3 R21, PT, PT, R2, R21, RZ ;  /* 0x0000001502157210 */ /* 0x000fc60007ffe0ff */
[C---:B------:R-:W-:Y:S01]  /*0330*/  FMUL R20, R3.reuse, 0.5 ;  /* 0x3f00000003147820 */ /* 0x040fe20000400000 */
[C---:B------:R-:W-:Y:S01]  /*0340*/  FMUL R25, R0.reuse, 0.5 ;  /* 0x3f00000000197820 */ /* 0x040fe20000400000 */
[----:B------:R-:W-:Y:S01]  /*0350*/  FFMA R17, -R0, UR5, R17 ;  /* 0x0000000500117c23 */ /* 0x000fe20008000111 */
[----:B------:R-:W-:Y:S01]  /*0360*/  FFMA R16, -R3, UR5, R16 ;  /* 0x0000000503107c23 */ /* 0x000fe20008000110 */
[C---:B------:R-:W-:Y:S01]  /*0370*/  FADD R24, |R20|.reuse, 0.10000000149011611938 ;  /* 0x3dcccccd14187421 */ /* 0x040fe20000000200 */
[----:B------:R-:W-:Y:S01]  /*0380*/  FADD R0, R20, R25 ;  /* 0x0000001914007221 */ /* 0x000fe20000000000 */
[----:B------:R-:W-:Y:S01]  /*0390*/  FADD R25, |R25|, 0.10000000149011611938 ;  /* 0x3dcccccd19197421 */ /* 0x000fe20000000200 */
[----:B------:R-:W-:Y:S01]  /*03a0*/  ISETP.GE.U32.AND P0, PT, R21, UR12, PT ;  /* 0x0000000c15007c0c */ /* 0x000fe2000bf06070 */
[----:B------:R1:W-:Y:S01]  /*03b0*/  STG.E.64 desc[UR6][R14.64], R16 ;  /* 0x000000100e007986 */ /* 0x0003e2000c101b06 */
[----:B------:R-:W-:-:S03]  /*03c0*/  FADD R3, |R0|, 0.10000000149011611938 ;  /* 0x3dcccccd00037421 */ /* 0x000fc60000000200 */
[----:B------:R1:W-:Y:S04]  /*03d0*/  STG.E.64 desc[UR6][R6.64], R24 ;  /* 0x0000001806007986 */ /* 0x0003e8000c101b06 */
[----:B------:R1:W-:Y:S04]  /*03e0*/  STG.E desc[UR6][R6.64+0x8], R3 ;  /* 0x0000080306007986 */ /* 0x0003e8000c101906 */
[----:B------:R1:W-:Y:S01]  /*03f0*/  STG.E.64 desc[UR6][R18.64], R4 ;  /* 0x0000000412007986 */ /* 0x0003e2000c101b06 */
[----:B------:R-:W-:Y:S05]  /*0400*/  @!P0 BRA `(.L_x_2) ;  /* 0xfffffffc00408947 */ /* 0x000fea000383ffff */
[----:B------:R-:W-:Y:S05]  /*0410*/  EXIT ;  /* 0x000000000000794d */ /* 0x000fea0003800000 */
        .weak           $__internal_0_$__cuda_sm3x_div_rn_noftz_f32_slowpath
        .type           $__internal_0_$__cuda_sm3x_div_rn_noftz_f32_slowpath,@function
        .size           $__internal_0_$__cuda_sm3x_div_rn_noftz_f32_slowpath,(.L_x_35 - $__internal_0_$__cuda_sm3x_div_rn_noftz_f32_slowpath)
$__internal_0_$__cuda_sm3x_div_rn_noftz_f32_slowpath:
[----:B------:R-:W0:Y:S01]  /*0420*/  LDC R0, c[0x0][0x39c] ;  /* 0x0000e700ff007b82 */ /* 0x000e220000000800 */
[----:B------:R-:W-:Y:S01]  /*0430*/  SHF.R.U32.HI R20, RZ, 0x17, R7 ;  /* 0x00000017ff147819 */ /* 0x000fe20000011607 */
[----:B------:R-:W1:Y:S01]  /*0440*/  LDCU UR4, c[0x0][0x39c] ;  /* 0x00007380ff0477ac */ /* 0x000e620008000800 */
[----:B------:R-:W-:Y:S02]  /*0450*/  BSSY.RECONVERGENT B1, `(.L_x_3) ;  /* 0x0000064000017945 */ /* 0x000fe40003800200 */
[----:B------:R-:W-:-:S05]  /*0460*/  LOP3.LUT R20, R20, 0xff, RZ, 0xc0, !PT ;  /* 0x000000ff14147812 */ /* 0x000fca00078ec0ff */
[----:B------:R-:W-:-:S05]  /*0470*/  VIADD R27, R20, 0xffffffff ;  /* 0xffffffff141b7836 */ /* 0x000fca0000000000 */
[----:B------:R-:W-:Y:S02]  /*0480*/  ISETP.GT.U32.AND P0, PT, R27, 0xfd, PT ;  /* 0x000000fd1b00780c */ /* 0x000fe40003f04070 */
[----:B-1----:R-:W-:Y:S02]  /*0490*/  MOV R24, UR4 ;  /* 0x0000000400187c02 */ /* 0x002fe40008000f00 */
[----:B0-----:R-:W-:-:S04]  /*04a0*/  SHF.R.U32.HI R25, RZ, 0x17, R0 ;  /* 0x00000017ff197819 */ /* 0x001fc80000011600 */
[----:B------:R-:W-:-:S05]  /*04b0*/  LOP3.LUT R25, R25, 0xff, RZ, 0xc0, !PT ;  /* 0x000000ff19197812 */ /* 0x000fca00078ec0ff */
[----:B------:R-:W-:-:S05]  /*04c0*/  VIADD R26, R25, 0xffffffff ;  /* 0xffffffff191a7836 */ /* 0x000fca0000000000 */
[----:B------:R-:W-:-:S13]  /*04d0*/  ISETP.GT.U32.OR P0, PT, R26, 0xfd, P0 ;  /* 0x000000fd1a00780c */ /* 0x000fda0000704470 */
[----:B------:R-:W-:Y:S01]  /*04e0*/  @!P0 IMAD.MOV.U32 R6, RZ, RZ, RZ ;  /* 0x000000ffff068224 */ /* 0x000fe200078e00ff */
[----:B------:R-:W-:Y:S06]  /*04f0*/  @!P0 BRA `(.L_x_4) ;  /* 0x0000000000608947 */ /* 0x000fec0003800000 */
[----:B------:R-:W-:Y:S01]  /*0500*/  FSETP.GTU.FTZ.AND P0, PT, |R0|, +INF , PT ;  /* 0x7f8000000000780b */ /* 0x000fe20003f1c200 */
[----:B------:R-:W-:Y:S01]  /*0510*/  IMAD.MOV.U32 R3, RZ, RZ, R7 ;  /* 0x000000ffff037224 */ /* 0x000fe200078e0007 */
[----:B------:R-:W-:-:S04]  /*0520*/  FSETP.GTU.FTZ.AND P1, PT, |R7|, +INF , PT ;  /* 0x7f8000000700780b */ /* 0x000fc80003f3c200 */
[----:B------:R-:W-:-:S13]  /*0530*/  PLOP3.LUT P0, PT, P0, P1, PT, 0xf8, 0x8f ;  /* 0x00000000008f781c */ /* 0x000fda0000703f70 */
[----:B------:R-:W-:Y:S05]  /*0540*/  @P0 BRA `(.L_x_5) ;  /* 0x00000004004c0947 */ /* 0x000fea0003800000 */
[----:B------:R-:W-:-:S13]  /*0550*/  LOP3.LUT P0, RZ, R7, 0x7fffffff, R24, 0xc8, !PT ;  /* 0x7fffffff07ff7812 */ /* 0x000fda000780c818 */
[----:B------:R-:W-:Y:S05]  /*0560*/  @!P0 BRA `(.L_x_6) ;  /* 0x00000004003c8947 */ /* 0x000fea0003800000 */
[C---:B------:R-:W-:Y:S02]  /*0570*/  FSETP.NEU.FTZ.AND P2, PT, |R0|.reuse, +INF , PT ;  /* 0x7f8000000000780b */ /* 0x040fe40003f5d200 */
[----:B------:R-:W-:Y:S02]  /*0580*/  FSETP.NEU.FTZ.AND P1, PT, |R3|, +INF , PT ;  /* 0x7f8000000300780b */ /* 0x000fe40003f3d200 */
[----:B------:R-:W-:-:S11]  /*0590*/  FSETP.NEU.FTZ.AND P0, PT, |R0|, +INF , PT ;  /* 0x7f8000000000780b */ /* 0x000fd60003f1d200 */
[----:B------:R-:W-:Y:S05]  /*05a0*/  @!P1 BRA !P2, `(.L_x_6) ;  /* 0x00000004002c9947 */ /* 0x000fea0005000000 */
[----:B------:R-:W-:-:S04]  /*05b0*/  LOP3.LUT P2, RZ, R24, 0x7fffffff, RZ, 0xc0, !PT ;  /* 0x7fffffff18ff7812 */ /* 0x000fc8000784c0ff */
[----:B------:R-:W-:-:S13]  /*05c0*/  PLOP3.LUT P1, PT, P1, P2, PT, 0x2f, 0xf2 ;  /* 0x0000000000f2781c */ /* 0x000fda0000f24577 */
[----:B------:R-:W-:Y:S05]  /*05d0*/  @P1 BRA `(.L_x_7) ;  /* 0x0000000400181947 */ /* 0x000fea0003800000 */
[----:B------:R-:W-:-:S04]  /*05e0*/  LOP3.LUT P1, RZ, R7, 0x7fffffff, RZ, 0xc0, !PT ;  /* 0x7fffffff07ff7812 */ /* 0x000fc8000782c0ff */
[----:B------:R-:W-:-:S13]  /*05f0*/  PLOP3.LUT P0, PT, P0, P1, PT, 0x2f, 0xf2 ;  /* 0x0000000000f2781c */ /* 0x000fda0000702577 */
[----:B------:R-:W-:Y:S05]  /*0600*/  @P0 BRA `(.L_x_8) ;  /* 0x0000000400000947 */ /* 0x000fea0003800000 */
[----:B------:R-:W-:Y:S02]  /*0610*/  ISETP.GE.AND P0, PT, R26, RZ, PT ;  /* 0x000000ff1a00720c */ /* 0x000fe40003f06270 */
[----:B------:R-:W-:-:S11]  /*0620*/  ISETP.GE.AND P1, PT, R27, RZ, PT ;  /* 0x000000ff1b00720c */ /* 0x000fd60003f26270 */
[----:B------:R-:W-:Y:S01]  /*0630*/  @P0 MOV R6, RZ ;  /* 0x000000ff00060202 */ /* 0x000fe20000000f00 */
[----:B------:R-:W-:Y:S02]  /*0640*/  @!P0 IMAD.MOV.U32 R6, RZ, RZ, -0x40 ;  /* 0xffffffc0ff068424 */ /* 0x000fe400078e00ff */
[----:B------:R-:W-:Y:S01]  /*0650*/  @!P0 FFMA R24, R0, 1.84467440737095516160e+19, RZ ;  /* 0x5f80000000188823 */ /* 0x000fe200000000ff */
[----:B------:R-:W-:Y:S01]  /*0660*/  @!P1 FFMA R7, R3, 1.84467440737095516160e+19, RZ ;  /* 0x5f80000003079823 */ /* 0x000fe200000000ff */
[----:B------:R-:W-:-:S07]  /*0670*/  @!P1 VIADD R6, R6, 0x40 ;  /* 0x0000004006069836 */ /* 0x000fce0000000000 */
.L_x_4:
[----:B------:R-:W-:Y:S01]  /*0680*/  LEA R0, R20, 0xc0800000, 0x17 ;  /* 0xc080000014007811 */ /* 0x000fe200078eb8ff */
[----:B------:R-:W-:Y:S01]  /*0690*/  VIADD R25, R25, 0xffffff81 ;  /* 0xffffff8119197836 */ /* 0x000fe20000000000 */
[----:B------:R-:W-:Y:S02]  /*06a0*/  BSSY.RECONVERGENT B2, `(.L_x_9) ;  /* 0x0000035000027945 */ /* 0x000fe40003800200 */
[----:B------:R-:W-:Y:S01]  /*06b0*/  IADD3 R26, PT, PT, -R0, R7, RZ ;  /* 0x00000007001a7210 */ /* 0x000fe20007ffe1ff */
[C---:B------:R-:W-:Y:S01]  /*06c0*/  IMAD R0, R25.reuse, -0x800000, R24 ;  /* 0xff80000019007824 */ /* 0x040fe200078e0218 */
[----:B------:R-:W-:Y:S02]  /*06d0*/  IADD3 R25, PT, PT, R25, 0x7f, -R20 ;  /* 0x0000007f19197810 */ /* 0x000fe40007ffe814 */
[----:B------:R-:W0:Y:S01]  /*06e0*/  MUFU.RCP R28, R26 ;  /* 0x0000001a001c7308 */ /* 0x000e220000001000 */
[----:B------:R-:W-:Y:S01]  /*06f0*/  FADD.FTZ R7, -R26, -RZ ;  /* 0x800000ff1a077221 */ /* 0x000fe20000010100 */
[----:B------:R-:W-:-:S03]  /*0700*/  IADD3 R25, PT, PT, R25, R6, RZ ;  /* 0x0000000619197210 */ /* 0x000fc60007ffe0ff */
[----:B0-----:R-:W-:-:S04]  /*0710*/  FFMA R3, R28, R7, 1 ;  /* 0x3f8000001c037423 */ /* 0x001fc80000000007 */
[----:B------:R-:W-:-:S04]  /*0720*/  FFMA R3, R28, R3, R28 ;  /* 0x000000031c037223 */ /* 0x000fc8000000001c */
[----:B------:R-:W-:-:S04]  /*0730*/  FFMA R24, R0, R3, RZ ;  /* 0x0000000300187223 */ /* 0x000fc800000000ff */
[----:B------:R-:W-:-:S04]  /*0740*/  FFMA R27, R7, R24, R0 ;  /* 0x00000018071b7223 */ /* 0x000fc80000000000 */
[----:B------:R-:W-:-:S04]  /*0750*/  FFMA R24, R3, R27, R24 ;  /* 0x0000001b03187223 */ /* 0x000fc80000000018 */
[----:B------:R-:W-:-:S04]  /*0760*/  FFMA R7, R7, R24, R0 ;  /* 0x0000001807077223 */ /* 0x000fc80000000000 */
[----:B------:R-:W-:-:S05]  /*0770*/  FFMA R0, R3, R7, R24 ;  /* 0x0000000703007223 */ /* 0x000fca0000000018 */
[----:B------:R-:W-:-:S04]  /*0780*/  SHF.R.U32.HI R20, RZ, 0x17, R0 ;  /* 0x00000017ff147819 */ /* 0x000fc80000011600 */
[----:B------:R-:W-:-:S05]  /*0790*/  LOP3.LUT R20, R20, 0xff, RZ, 0xc0, !PT ;  /* 0x000000ff14147812 */ /* 0x000fca00078ec0ff */
[----:B------:R-:W-:-:S05]  /*07a0*/  IMAD.IADD R20, R20, 0x1, R25 ;  /* 0x0000000114147824 */ /* 0x000fca00078e0219 */
[----:B------:R-:W-:-:S04]  /*07b0*/  IADD3 R6, PT, PT, R20, -0x1, RZ ;  /* 0xffffffff14067810 */ /* 0x000fc80007ffe0ff */
[----:B------:R-:W-:-:S13]  /*07c0*/  ISETP.GE.U32.AND P0, PT, R6, 0xfe, PT ;  /* 0x000000fe0600780c */ /* 0x000fda0003f06070 */
[----:B------:R-:W-:Y:S05]  /*07d0*/  @!P0 BRA `(.L_x_10) ;  /* 0x0000000000808947 */ /* 0x000fea0003800000 */
[----:B------:R-:W-:-:S13]  /*07e0*/  ISETP.GT.AND P0, PT, R20, 0xfe, PT ;  /* 0x000000fe1400780c */ /* 0x000fda0003f04270 */
[----:B------:R-:W-:Y:S05]  /*07f0*/  @P0 BRA `(.L_x_11) ;  /* 0x00000000006c0947 */ /* 0x000fea0003800000 */
[----:B------:R-:W-:-:S13]  /*0800*/  ISETP.GE.AND P0, PT, R20, 0x1, PT ;  /* 0x000000011400780c */ /* 0x000fda0003f06270 */
[----:B------:R-:W-:Y:S05]  /*0810*/  @P0 BRA `(.L_x_12) ;  /* 0x0000000000740947 */ /* 0x000fea0003800000 */
[----:B------:R-:W-:Y:S02]  /*0820*/  ISETP.GE.AND P0, PT, R20, -0x18, PT ;  /* 0xffffffe81400780c */ /* 0x000fe40003f06270 */
[----:B------:R-:W-:-:S11]  /*0830*/  LOP3.LUT R0, R0, 0x80000000, RZ, 0xc0, !PT ;  /* 0x8000000000007812 */ /* 0x000fd600078ec0ff */
[----:B------:R-:W-:Y:S05]  /*0840*/  @!P0 BRA `(.L_x_12) ;  /* 0x0000000000688947 */ /* 0x000fea0003800000 */
[CCC-:B------:R-:W-:Y:S01]  /*0850*/  FFMA.RZ R6, R3.reuse, R7.reuse, R24.reuse ;  /* 0x0000000703067223 */ /* 0x1c0fe2000000c018 */
[C---:B------:R-:W-:Y:S02]  /*0860*/  ISETP.NE.AND P2, PT, R20.reuse, RZ, PT ;  /* 0x000000ff1400720c */ /* 0x040fe40003f45270 */
[----:B------:R-:W-:Y:S02]  /*0870*/  ISETP.NE.AND P1, PT, R20, RZ, PT ;  /* 0x000000ff1400720c */ /* 0x000fe40003f25270 */
[----:B------:R-:W-:Y:S01]  /*0880*/  LOP3.LUT R25, R6, 0x7fffff, RZ, 0xc0, !PT ;  /* 0x007fffff06197812 */ /* 0x000fe200078ec0ff */
[CCC-:B------:R-:W-:Y:S01]  /*0890*/  FFMA.RP R6, R3.reuse, R7.reuse, R24.reuse ;  /* 0x0000000703067223 */ /* 0x1c0fe20000008018 */
[----:B------:R-:W-:Y:S01]  /*08a0*/  FFMA.RM R3, R3, R7, R24 ;  /* 0x0000000703037223 */ /* 0x000fe20000004018 */
[C---:B------:R-:W-:Y:S01]  /*08b0*/  VIADD R24, R20.reuse, 0x20 ;  /* 0x0000002014187836 */ /* 0x040fe20000000000 */
[----:B------:R-:W-:Y:S02]  /*08c0*/  LOP3.LUT R25, R25, 0x800000, RZ, 0xfc, !PT ;  /* 0x0080000019197812 */ /* 0x000fe400078efcff */
[----:B------:R-:W-:-:S02]  /*08d0*/  IADD3 R20, PT, PT, -R20, RZ, RZ ;  /* 0x000000ff14147210 */ /* 0x000fc40007ffe1ff */
[----:B------:R-:W-:Y:S02]  /*08e0*/  SHF.L.U32 R24, R25, R24, RZ ;  /* 0x0000001819187219 */ /* 0x000fe400000006ff */
[----:B------:R-:W-:Y:S02]  /*08f0*/  FSETP.NEU.FTZ.AND P0, PT, R6, R3, PT ;  /* 0x000000030600720b */ /* 0x000fe40003f1d000 */
[----:B------:R-:W-:Y:S02]  /*0900*/  SEL R6, R20, RZ, P2 ;  /* 0x000000ff14067207 */ /* 0x000fe40001000000 */
[----:B------:R-:W-:Y:S02]  /*0910*/  ISETP.NE.AND P1, PT, R24, RZ, P1 ;  /* 0x000000ff1800720c */ /* 0x000fe40000f25270 */
[----:B------:R-:W-:Y:S02]  /*0920*/  SHF.R.U32.HI R6, RZ, R6, R25 ;  /* 0x00000006ff067219 */ /* 0x000fe40000011619 */
[----:B------:R-:W-:-:S02]  /*0930*/  PLOP3.LUT P0, PT, P0, P1, PT, 0xf8, 0x8f ;  /* 0x00000000008f781c */ /* 0x000fc40000703f70 */
[----:B------:R-:W-:Y:S02]  /*0940*/  SHF.R.U32.HI R20, RZ, 0x1, R6 ;  /* 0x00000001ff147819 */ /* 0x000fe40000011606 */
[----:B------:R-:W-:-:S04]  /*0950*/  SEL R3, RZ, 0x1, !P0 ;  /* 0x00000001ff037807 */ /* 0x000fc80004000000 */
[----:B------:R-:W-:-:S04]  /*0960*/  LOP3.LUT R3, R3, 0x1, R20, 0xf8, !PT ;  /* 0x0000000103037812 */ /* 0x000fc800078ef814 */
[----:B------:R-:W-:-:S05]  /*0970*/  LOP3.LUT R3, R3, R6, RZ, 0xc0, !PT ;  /* 0x0000000603037212 */ /* 0x000fca00078ec0ff */
[----:B------:R-:W-:-:S05]  /*0980*/  IMAD.IADD R3, R20, 0x1, R3 ;  /* 0x0000000114037824 */ /* 0x000fca00078e0203 */
[----:B------:R-:W-:Y:S01]  /*0990*/  LOP3.LUT R0, R3, R0, RZ, 0xfc, !PT ;  /* 0x0000000003007212 */ /* 0x000fe200078efcff */
[----:B------:R-:W-:Y:S06]  /*09a0*/  BRA `(.L_x_12) ;  /* 0x0000000000107947 */ /* 0x000fec0003800000 */
.L_x_11:
[----:B------:R-:W-:-:S04]  /*09b0*/  LOP3.LUT R0, R0, 0x80000000, RZ, 0xc0, !PT ;  /* 0x8000000000007812 */ /* 0x000fc800078ec0ff */
[----:B------:R-:W-:Y:S01]  /*09c0*/  LOP3.LUT R0, R0, 0x7f800000, RZ, 0xfc, !PT ;  /* 0x7f80000000007812 */ /* 0x000fe200078efcff */
[----:B------:R-:W-:Y:S06]  /*09d0*/  BRA `(.L_x_12) ;  /* 0x0000000000047947 */ /* 0x000fec0003800000 */
.L_x_10:
[----:B------:R-:W-:-:S07]  /*09e0*/  LEA R0, R25, R0, 0x17 ;  /* 0x0000000019007211 */ /* 0x000fce00078eb8ff */
.L_x_12:
[----:B------:R-:W-:Y:S05]  /*09f0*/  BSYNC.RECONVERGENT B2 ;  /* 0x0000000000027941 */ /* 0x000fea0003800200 */
.L_x_9:
[----:B------:R-:W-:Y:S05]  /*0a00*/  BRA `(.L_x_13) ;  /* 0x0000000000207947 */ /* 0x000fea0003800000 */
.L_x_8:
[----:B------:R-:W-:-:S04]  /*0a10*/  LOP3.LUT R0, R7, 0x80000000, R24, 0x48, !PT ;  /* 0x8000000007007812 */ /* 0x000fc800078e4818 */
[----:B------:R-:W-:Y:S01]  /*0a20*/  LOP3.LUT R0, R0, 0x7f800000, RZ, 0xfc, !PT ;  /* 0x7f80000000007812 */ /* 0x000fe200078efcff */
[----:B------:R-:W-:Y:S06]  /*0a30*/  BRA `(.L_x_13) ;  /* 0x0000000000147947 */ /* 0x000fec0003800000 */
.L_x_7:
[----:B------:R-:W-:Y:S01]  /*0a40*/  LOP3.LUT R0, R7, 0x80000000, R24, 0x48, !PT ;  /* 0x8000000007007812 */ /* 0x000fe200078e4818 */
[----:B------:R-:W-:Y:S06]  /*0a50*/  BRA `(.L_x_13) ;  /* 0x00000000000c7947 */ /* 0x000fec0003800000 */
.L_x_6:
[----:B------:R-:W0:Y:S01]  /*0a60*/  MUFU.RSQ R0, -QNAN ;  /* 0xffc0000000007908 */ /* 0x000e220000001400 */
[----:B------:R-:W-:Y:S05]  /*0a70*/  BRA `(.L_x_13) ;  /* 0x0000000000047947 */ /* 0x000fea0003800000 */
.L_x_5:
[----:B------:R-:W-:-:S07]  /*0a80*/  FADD.FTZ R0, R3, R0 ;  /* 0x0000000003007221 */ /* 0x000fce0000010000 */
.L_x_13:
[----:B------:R-:W-:Y:S05]  /*0a90*/  BSYNC.RECONVERGENT B1 ;  /* 0x0000000000017941 */ /* 0x000fea0003800200 */
.L_x_3:
[----:B------:R-:W-:Y:S02]  /*0aa0*/  HFMA2 R7, -RZ, RZ, 0, 0 ;  /* 0x00000000ff077431 */ /* 0x000fe400000001ff */
[----:B------:R-:W-:-:S04]  /*0ab0*/  IMAD.MOV.U32 R6, RZ, RZ, R22 ;  /* 0x000000ffff067224 */ /* 0x000fc800078e0016 */
[----:B0-----:R-:W-:Y:S05]  /*0ac0*/  RET.REL.NODEC R6 `(_Z9d_advanceP6float4S0_ffjff) ;  /* 0xfffffff4064c7950 */ /* 0x001fea0003c3ffff */
.L_x_14:
[----:B------:R-:W-:-:S00]  /*0ad0*/  BRA `(.L_x_14) ;  /* 0xfffffffc00fc7947 */ /* 0x000fc0000383ffff */
[----:B------:R-:W-:-:S00]  /*0ae0*/  NOP ;  /* 0x0000000000007918 */ /* 0x000fc00000000000 */
        /* <DEDUP_REMOVED lines=9> */
.L_x_35:


//--------------------- .text._Z7d_resetP6float4S0_ffjj --------------------------
	.section	.text._Z7d_resetP6float4S0_ffjj,"ax",@progbits
	.align	128
        .global         _Z7d_resetP6float4S0_ffjj
        .type           _Z7d_resetP6float4S0_ffjj,@function
        .size           _Z7d_resetP6float4S0_ffjj,(.L_x_36 - _Z7d_resetP6float4S0_ffjj)
        .other          _Z7d_resetP6float4S0_ffjj,@"STO_CUDA_ENTRY STV_DEFAULT"
_Z7d_resetP6float4S0_ffjj:
.text._Z7d_resetP6float4S0_ffjj:
[----:B------:R-:W-:Y:S01]  /*0000*/  LDC R1, c[0x0][0x37c] ;  /* 0x0000df00ff017b82 */ /* 0x000fe20000000800 */
[----:B------:R-:W0:Y:S07]  /*0010*/  S2R R2, SR_TID.Y ;  /* 0x0000000000027919 */ /* 0x000e2e0000002200 */
[----:B------:R-:W0:Y:S01]  /*0020*/  S2UR UR4, SR_CTAID.Y ;  /* 0x00000000000479c3 */ /* 0x000e220000002600 */
[----:B------:R-:W1:Y:S07]  /*0030*/  LDCU UR7, c[0x0][0x39c] ;  /* 0x00007380ff0777ac */ /* 0x000e6e0008000800 */
[----:B------:R-:W0:Y:S02]  /*0040*/  LDC R15, c[0x0][0x364] ;  /* 0x0000d900ff0f7b82 */ /* 0x000e240000000800 */
[----:B0-----:R-:W-:-:S05]  /*0050*/  IMAD R2, R15, UR4, R2 ;  /* 0x000000040f027c24 */ /* 0x001fca000f8e0202 */
[----:B-1----:R-:W-:-:S13]  /*0060*/  ISETP.GE.U32.AND P0, PT, R2, UR7, PT ;  /* 0x0000000702007c0c */ /* 0x002fda000bf06070 */
[----:B------:R-:W-:Y:S05]  /*0070*/  @P0 EXIT ;  /* 0x000000000000094d */ /* 0x000fea0003800000 */
[----:B------:R-:W0:Y:S01]  /*0080*/  S2R R3, SR_TID.X ;  /* 0x0000000000037919 */ /* 0x000e220000002100 */
[----:B------:R-:W0:Y:S01]  /*0090*/  S2UR UR4, SR_CTAID.X ;  /* 0x00000000000479c3 */ /* 0x000e220000002500 */
[----:B------:R-:W1:Y:S01]  /*00a0*/  LDCU UR10, c[0x0][0x398] ;  /* 0x00007300ff0a77ac */ /* 0x000e620008000800 */
[----:B------:R-:W-:Y:S01]  /*00b0*/  I2FP.F32.U32 R11, UR7 ;  /* 0x00000007000b7c45 */ /* 0x000fe20008201000 */
[----:B------:R-:W2:Y:S05]  /*00c0*/  LDCU.64 UR8, c[0x0][0x358] ;  /* 0x00006b00ff0877ac */ /* 0x000eaa0008000a00 */
[----:B------:R-:W0:Y:S01]  /*00d0*/  LDC R12, c[0x0][0x360] ;  /* 0x0000d800ff0c7b82 */ /* 0x000e220000000800 */
[----:B------:R-:W3:Y:S01]  /*00e0*/  LDCU UR5, c[0x0][0x370] ;  /* 0x00006e00ff0577ac */ /* 0x000ee20008000800 */
[----:B------:R-:W4:Y:S01]  /*00f0*/  LDCU UR6, c[0x0][0x374] ;  /* 0x00006e80ff0677ac */ /* 0x000f220008000800 */
[----:B------:R-:W5:Y:S01]  /*0100*/  LDCU UR12, c[0x0][0x398] ;  /* 0x00007300ff0c77ac */ /* 0x000f620008000800 */
[----:B-1----:R-:W-:Y:S01]  /*0110*/  I2FP.F32.U32 R13, UR10 ;  /* 0x0000000a000d7c45 */ /* 0x002fe20008201000 */
[----:B------:R-:W1:Y:S01]  /*0120*/  LDCU UR11, c[0x0][0x390] ;  /* 0x00007200ff0b77ac */ /* 0x000e620008000800 */
[----:B----4-:R-:W-:-:S02]  /*0130*/  IMAD R15, R15, UR6, RZ ;  /* 0x000000060f0f7c24 */ /* 0x010fc4000f8e02ff */
[C---:B0-----:R-:W-:Y:S02]  /*0140*/  IMAD R10, R12.reuse, UR4, R3 ;  /* 0x000000040c0a7c24 */ /* 0x041fe4000f8e0203 */
[----:B-123-5:R-:W-:-:S07]  /*0150*/  IMAD R12, R12, UR5, RZ ;  /* 0x000000050c0c7c24 */ /* 0x02efce000f8e02ff */
.L_x_22:
[----:B------:R-:W0:Y:S01]  /*0160*/  LDCU UR4, c[0x0][0x398] ;  /* 0x00007300ff0477ac */ /* 0x000e220008000800 */
[----:B------:R-:W-:Y:S01]  /*0170*/  BSSY.RECONVERGENT B0, `(.L_x_15) ;  /* 0x0000031000007945 */ /* 0x000fe20003800200 */
[----:B0-----:R-:W-:-:S13]  /*0180*/  ISETP.GE.U32.AND P0, PT, R10, UR4, PT ;  /* 0x000000040a007c0c */ /* 0x001fda000bf06070 */
[----:B------:R-:W-:Y:S05]  /*0190*/  @P0 BRA `(.L_x_16) ;  /* 0x0000000000b80947 */ /* 0x000fea0003800000 */
[----:B------:R-:W0:Y:S01]  /*01a0*/  MUFU.RCP R4, R11 ;  /* 0x0000000b00047308 */ /* 0x000e220000001000 */
[----:B------:R-:W-:Y:S01]  /*01b0*/  I2FP.F32.U32 R0, R2 ;  /* 0x0000000200007245 */ /* 0x000fe20000201000 */
[----:B------:R-:W-:Y:S06]  /*01c0*/  BSSY.RECONVERGENT B1, `(.L_x_17) ;  /* 0x000000c000017945 */ /* 0x000fec0003800200 */
[----:B------:R-:W1:Y:S01]  /*01d0*/  FCHK P0, R0, R11 ;  /* 0x0000000b00007302 */ /* 0x000e620000000000 */
[----:B0-----:R-:W-:-:S04]  /*01e0*/  FFMA R3, -R11, R4, 1 ;  /* 0x3f8000000b037423 */ /* 0x001fc80000000104 */
[----:B------:R-:W-:-:S04]  /*01f0*/  FFMA R3, R4, R3, R4 ;  /* 0x0000000304037223 */ /* 0x000fc80000000004 */
[----:B------:R-:W-:-:S04]  /*0200*/  FFMA R4, R0, R3, RZ ;  /* 0x0000000300047223 */ /* 0x000fc800000000ff */
[----:B------:R-:W-:-:S04]  /*0210*/  FFMA R5, -R11, R4, R0 ;  /* 0x000000040b057223 */ /* 0x000fc80000000100 */
[----:B------:R-:W-:Y:S01]  /*0220*/  FFMA R9, R3, R5, R4 ;  /* 0x0000000503097223 */ /* 0x000fe20000000004 */
[----:B-1----:R-:W-:Y:S06]  /*0230*/  @!P0 BRA `(.L_x_18) ;  /* 0x0000000000108947 */ /* 0x002fec0003800000 */
[----:B------:R-:W-:Y:S01]  /*0240*/  IMAD.MOV.U32 R3, RZ, RZ, R11 ;  /* 0x000000ffff037224 */ /* 0x000fe200078e000b */
[----:B------:R-:W-:-:S07]  /*0250*/  MOV R8, 0x270 ;  /* 0x0000027000087802 */ /* 0x000fce0000000f00 */
[----:B------:R-:W-:Y:S05]  /*0260*/  CALL.REL.NOINC `($__internal_1_$__cuda_sm3x_div_rn_noftz_f32_slowpath) ;  /* 0x00000000009c7944 */ /* 0x000fea0003c00000 */
[----:B------:R-:W-:-:S07]  /*0270*/  IMAD.MOV.U32 R9, RZ, RZ, R0 ;  /* 0x000000ffff097224 */ /* 0x000fce00078e0000 */
.L_x_18:
[----:B------:R-:W-:Y:S05]  /*0280*/  BSYNC.RECONVERGENT B1 ;  /* 0x0000000000017941 */ /* 0x000fea0003800200 */
.L_x_17:
[----:B------:R-:W0:Y:S01]  /*0290*/  LDC.64 R6, c[0x0][0x380] ;  /* 0x0000e000ff067b82 */ /* 0x000e220000000a00 */
[----:B------:R-:W1:Y:S01]  /*02a0*/  LDCU UR4, c[0x0][0x394] ;  /* 0x00007280ff0477ac */ /* 0x000e620008000800 */
[----:B------:R-:W-:-:S06]  /*02b0*/  IMAD.MOV.U32 R17, RZ, RZ, R10 ;  /* 0x000000ffff117224 */ /* 0x000fcc00078e000a */
[----:B------:R-:W2:Y:S01]  /*02c0*/  LDC.64 R4, c[0x0][0x388] ;  /* 0x0000e200ff047b82 */ /* 0x000ea20000000a00 */
[----:B-1----:R-:W-:-:S07]  /*02d0*/  FMUL R9, R9, UR4 ;  /* 0x0000000409097c20 */ /* 0x002fce0008400000 */
.L_x_21:
[----:B------:R-:W1:Y:S01]  /*02e0*/  MUFU.RCP R8, R13 ;  /* 0x0000000d00087308 */ /* 0x000e620000001000 */
[----:B------:R-:W-:Y:S01]  /*02f0*/  I2FP.F32.U32 R0, R17 ;  /* 0x0000001100007245 */ /* 0x000fe20000201000 */
[----:B------:R-:W-:Y:S01]  /*0300*/  BSSY.RECONVERGENT B1, `(.L_x_19) ;  /* 0x000000d000017945 */ /* 0x000fe20003800200 */
[----:B------:R-:W-:-:S05]  /*0310*/  IMAD R19, R2, UR12, R17 ;  /* 0x0000000c02137c24 */ /* 0x000fca000f8e0211 */
[----:B------:R-:W3:Y:S01]  /*0320*/  FCHK P0, R0, R13 ;  /* 0x0000000d00007302 */ /* 0x000ee20000000000 */
[----:B-1----:R-:W-:-:S04]  /*0330*/  FFMA R3, -R13, R8, 1 ;  /* 0x3f8000000d037423 */ /* 0x002fc80000000108 */
[----:B------:R-:W-:-:S04]  /*0340*/  FFMA R3, R8, R3, R8 ;  /* 0x0000000308037223 */ /* 0x000fc80000000008 */
[----:B------:R-:W-:-:S04]  /*0350*/  FFMA R8, R0, R3, RZ ;  /* 0x0000000300087223 */ /* 0x000fc800000000ff */
[----:B------:R-:W-:-:S04]  /*0360*/  FFMA R14, -R13, R8, R0 ;  /* 0x000000080d0e7223 */ /* 0x000fc80000000100 */
[----:B------:R-:W-:Y:S01]  /*0370*/  FFMA R8, R3, R14, R8 ;  /* 0x0000000e03087223 */ /* 0x000fe20000000008 */
[----:B---3--:R-:W-:Y:S06]  /*0380*/  @!P0 BRA `(.L_x_20) ;  /* 0x0000000000108947 */ /* 0x008fec0003800000 */
[----:B------:R-:W-:Y:S01]  /*0390*/  IMAD.MOV.U32 R3, RZ, RZ, R13 ;  /* 0x000000ffff037224 */ /* 0x000fe200078e000d */
[----:B------:R-:W-:-:S07]  /*03a0*/  MOV R8, 0x3c0 ;  /* 0x000003c000087802 */ /* 0x000fce0000000f00 */
[----:B0-2---:R-:W-:Y:S05]  /*03b0*/  CALL.REL.NOINC `($__internal_1_$__cuda_sm3x_div_rn_noftz_f32_slowpath) ;  /* 0x0000000000487944 */ /* 0x005fea0003c00000 */
[----:B------:R-:W-:-:S07]  /*03c0*/  IMAD.MOV.U32 R8, RZ, RZ, R0 ;  /* 0x000000ffff087224 */ /* 0x000fce00078e0000 */
.L_x_20:
[----:B------:R-:W-:Y:S05]  /*03d0*/  BSYNC.RECONVERGENT B1 ;  /* 0x0000000000017941 */ /* 0x000fea0003800200 */
.L_x_19:
[----:B0-----:R-:W-:-:S04]  /*03e0*/  IMAD.WIDE R20, R19, 0x10, R6 ;  /* 0x0000001013147825 */ /* 0x001fc800078e0206 */
[----:B------:R-:W-:Y:S01]  /*03f0*/  FMUL R8, R8, UR11 ;  /* 0x0000000b08087c20 */ /* 0x000fe20008400000 */
[----:B--2---:R-:W-:Y:S01]  /*0400*/  IMAD.WIDE R18, R19, 0x10, R4 ;  /* 0x0000001013127825 */ /* 0x004fe200078e0204 */
[----:B------:R1:W-:Y:S03]  /*0410*/  STG.E desc[UR8][R20.64+0x8], RZ ;  /* 0x000008ff14007986 */ /* 0x0003e6000c101908 */
[----:B------:R-:W-:Y:S01]  /*0420*/  IMAD.IADD R17, R12, 0x1, R17 ;  /* 0x000000010c117824 */ /* 0x000fe200078e0211 */
[----:B------:R1:W-:Y:S04]  /*0430*/  STG.E.64 desc[UR8][R20.64], R8 ;  /* 0x0000000814007986 */ /* 0x0003e8000c101b08 */
[----:B------:R1:W-:Y:S01]  /*0440*/  STG.E.64 desc[UR8][R18.64], RZ ;  /* 0x000000ff12007986 */ /* 0x0003e2000c101b08 */
[----:B------:R-:W-:-:S03]  /*0450*/  ISETP.GE.U32.AND P0, PT, R17, UR12, PT ;  /* 0x0000000c11007c0c */ /* 0x000fc6000bf06070 */
[----:B------:R1:W-:Y:S10]  /*0460*/  STG.E desc[UR8][R18.64+0x8], RZ ;  /* 0x000008ff12007986 */ /* 0x0003f4000c101908 */
[----:B-1----:R-:W-:Y:S05]  /*0470*/  @!P0 BRA `(.L_x_21) ;  /* 0xfffffffc00988947 */ /* 0x002fea000383ffff */
.L_x_16:
[----:B------:R-:W-:Y:S05]  /*0480*/  BSYNC.RECONVERGENT B0 ;  /* 0x0000000000007941 */ /* 0x000fea0003800200 */
.L_x_15:
[----:B------:R-:W0:Y:S01]  /*0490*/  LDCU UR4, c[0x0][0x39c] ;  /* 0x00007380ff0477ac */ /* 0x000e220008000800 */
[----:B------:R-:W-:-:S05]  /*04a0*/  IMAD.IADD R2, R15, 0x1, R2 ;  /* 0x000000010f027824 */ /* 0x000fca00078e0202 */
[----:B0-----:R-:W-:-:S13]  /*04b0*/  ISETP.GE.U32.AND P0, PT, R2, UR4, PT ;  /* 0x0000000402007c0c */ /* 0x001fda000bf06070 */
[----:B------:R-:W-:Y:S05]  /*04c0*/  @!P0 BRA `(.L_x_22) ;  /* 0xfffffffc00248947 */ /* 0x000fea000383ffff */
[----:B------:R-:W-:Y:S05]  /*04d0*/  EXIT ;  /* 0x000000000000794d */ /* 0x000fea0003800000 */
        .weak           $__internal_1_$__cuda_sm3x_div_rn_noftz_f32_slowpath
        .type           $__internal_1_$__cuda_sm3x_div_rn_noftz_f32_slowpath,@function
        .size           $__internal_1_$__cuda_sm3x_div_rn_noftz_f32_slowpath,(.L_x_36 - $__internal_1_$__cuda_sm3x_div_rn_noftz_f32_slowpath)
$__internal_1_$__cuda_sm3x_div_rn_noftz_f32_slowpath:
[----:B------:R-:W-:Y:S01]  /*04e0*/  SHF.R.U32.HI R14, RZ, 0x17, R3 ;  /* 0x00000017ff0e7819 */ /* 0x000fe20000011603 */
[----:B------:R-:W-:Y:S01]  /*04f0*/  BSSY.RECONVERGENT B2, `(.L_x_23) ;  /* 0x0000062000027945 */ /* 0x000fe20003800200 */
[----:B------:R-:W-:Y:S02]  /*0500*/  SHF.R.U32.HI R16, RZ, 0x17, R0 ;  /* 0x00000017ff107819 */ /* 0x000fe40000011600 */
[----:B------:R-:W-:Y:S02]  /*0510*/  LOP3.LUT R14, R14, 0xff, RZ, 0xc0, !PT ;  /* 0x000000ff0e0e7812 */ /* 0x000fe400078ec0ff */
[----:B------:R-:W-:-:S03]  /*0520*/  LOP3.LUT R23, R16, 0xff, RZ, 0xc0, !PT ;  /* 0x000000ff10177812 */ /* 0x000fc600078ec0ff */
[----:B------:R-:W-:Y:S02]  /*0530*/  VIADD R20, R14, 0xffffffff ;  /* 0xffffffff0e147836 */ /* 0x000fe40000000000 */
[----:B------:R-:W-:-:S03]  /*0540*/  VIADD R18, R23, 0xffffffff ;  /* 0xffffffff17127836 */ /* 0x000fc60000000000 */
[----:B------:R-:W-:-:S04]  /*0550*/  ISETP.GT.U32.AND P0, PT, R20, 0xfd, PT ;  /* 0x000000fd1400780c */ /* 0x000fc80003f04070 */
[----:B------:R-:W-:-:S13]  /*0560*/  ISETP.GT.U32.OR P0, PT, R18, 0xfd, P0 ;  /* 0x000000fd1200780c */ /* 0x000fda0000704470 */
[----:B------:R-:W-:Y:S01]  /*0570*/  @!P0 IMAD.MOV.U32 R16, RZ, RZ, RZ ;  /* 0x000000ffff108224 */ /* 0x000fe200078e00ff */
[----:B------:R-:W-:Y:S06]  /*0580*/  @!P0 BRA `(.L_x_24) ;  /* 0x00000000005c8947 */ /* 0x000fec0003800000 */
[----:B------:R-:W-:Y:S02]  /*0590*/  FSETP.GTU.FTZ.AND P0, PT, |R0|, +INF , PT ;  /* 0x7f8000000000780b */ /* 0x000fe40003f1c200 */
        /* <DEDUP_REMOVED lines=17> */
[----:B------:R-:W-:Y:S02]  /*06b0*/  @P0 IMAD.MOV.U32 R16, RZ, RZ, RZ ;  /* 0x000000ffff100224 */ /* 0x000fe400078e00ff */
[----:B------:R-:W-:Y:S01]  /*06c0*/  @!P0 FFMA R0, R0, 1.84467440737095516160e+19, RZ ;  /* 0x5f80000000008823 */ /* 0x000fe200000000ff */
[----:B------:R-:W-:Y:S02]  /*06d0*/  @!P0 IMAD.MOV.U32 R16, RZ, RZ, -0x40 ;  /* 0xffffffc0ff108424 */ /* 0x000fe400078e00ff */
[----:B------:R-:W-:Y:S02]  /*06e0*/  @!P1 FFMA R3, R3, 1.84467440737095516160e+19, RZ ;  /* 0x5f80000003039823 */ /* 0x000fe400000000ff */
[----:B------:R-:W-:-:S07]  /*06f0*/  @!P1 VIADD R16, R16, 0x40 ;  /* 0x0000004010109836 */ /* 0x000fce0000000000 */
.L_x_24:
[----:B------:R-:W-:Y:S01]  /*0700*/  LEA R18, R14, 0xc0800000, 0x17 ;  /* 0xc08000000e127811 */ /* 0x000fe200078eb8ff */
[----:B------:R-:W-:Y:S01]  /*0710*/  VIADD R23, R23, 0xffffff81 ;  /* 0xffffff8117177836 */ /* 0x000fe20000000000 */
[----:B------:R-:W-:Y:S03]  /*0720*/  BSSY.RECONVERGENT B3, `(.L_x_29) ;  /* 0x0000035000037945 */ /* 0x000fe60003800200 */
[----:B------:R-:W-:Y:S02]  /*0730*/  IMAD.IADD R20, R3, 0x1, -R18 ;  /* 0x0000000103147824 */ /* 0x000fe400078e0a12 */
[C---:B------:R-:W-:Y:S01]  /*0740*/  IMAD R0, R23.reuse, -0x800000, R0 ;  /* 0xff80000017007824 */ /* 0x040fe200078e0200 */
[----:B------:R-:W-:Y:S01]  /*0750*/  IADD3 R23, PT, PT, R23, 0x7f, -R14 ;  /* 0x0000007f17177810 */ /* 0x000fe20007ffe80e */
[----:B------:R-:W0:Y:S01]  /*0760*/  MUFU.RCP R3, R20 ;  /* 0x0000001400037308 */ /* 0x000e220000001000 */
[----:B------:R-:W-:-:S03]  /*0770*/  FADD.FTZ R21, -R20, -RZ ;  /* 0x800000ff14157221 */ /* 0x000fc60000010100 */
[----:B------:R-:W-:Y:S02]  /*0780*/  IMAD.IADD R23, R23, 0x1, R16 ;  /* 0x0000000117177824 */ /* 0x000fe400078e0210 */
        /* <DEDUP_REMOVED lines=9> */
[----:B------:R-:W-:-:S04]  /*0820*/  IMAD.IADD R20, R14, 0x1, R23 ;  /* 0x000000010e147824 */ /* 0x000fc800078e0217 */
[----:B------:R-:W-:-:S05]  /*0830*/  VIADD R14, R20, 0xffffffff ;  /* 0xffffffff140e7836 */ /* 0x000fca0000000000 */
        /* <DEDUP_REMOVED lines=15> */
[----:B------:R-:W-:Y:S01]  /*0930*/  VIADD R21, R20, 0x20 ;  /* 0x0000002014157836 */ /* 0x000fe20000000000 */
[----:B------:R-:W-:Y:S01]  /*0940*/  LOP3.LUT R16, R16, 0x800000, RZ, 0xfc, !PT ;  /* 0x0080000010107812 */ /* 0x000fe200078efcff */
[----:B------:R-:W-:-:S02]  /*0950*/  IMAD.MOV R18, RZ, RZ, -R20 ;  /* 0x000000ffff127224 */ /* 0x000fc400078e0a14 */
[----:B------:R-:W-:Y:S02]  /*0960*/  FSETP.NEU.FTZ.AND P0, PT, R14, R3, PT ;  /* 0x000000030e00720b */ /* 0x000fe40003f1d000 */
[----:B------:R-:W-:Y:S02]  /*0970*/  SHF.L.U32 R21, R16, R21, RZ ;  /* 0x0000001510157219 */ /* 0x000fe400000006ff */
        /* <DEDUP_REMOVED lines=11> */
.L_x_31:
[----:B------:R-:W-:-:S04]  /*0a30*/  LOP3.LUT R0, R0, 0x80000000, RZ, 0xc0, !PT ;  /* 0x8000000000007812 */ /* 0x000fc800078ec0ff */
[----:B------:R-:W-:Y:S01]  /*0a40*/  LOP3.LUT R0, R0, 0x7f800000, RZ, 0xfc, !PT ;  /* 0x7f80000000007812 */ /* 0x000fe200078efcff */
[----:B------:R-:W-:Y:S06]  /*0a50*/  BRA `(.L_x_32) ;  /* 0x0000000000047947 */ /* 0x000fec0003800000 */
.L_x_30:
[----:B------:R-:W-:-:S07]  /*0a60*/  IMAD R0, R23, 0x800000, R0 ;  /* 0x0080000017007824 */ /* 0x000fce00078e0200 */
.L_x_32:
[----:B------:R-:W-:Y:S05]  /*0a70*/  BSYNC.RECONVERGENT B3 ;  /* 0x0000000000037941 */ /* 0x000fea0003800200 */
.L_x_29:
[----:B------:R-:W-:Y:S05]  /*0a80*/  BRA `(.L_x_33) ;  /* 0x0000000000207947 */ /* 0x000fea0003800000 */
.L_x_28:
[----:B------:R-:W-:-:S04]  /*0a90*/  LOP3.LUT R0, R3, 0x80000000, R0, 0x48, !PT ;  /* 0x8000000003007812 */ /* 0x000fc800078e4800 */
[----:B------:R-:W-:Y:S01]  /*0aa0*/  LOP3.LUT R0, R0, 0x7f800000, RZ, 0xfc, !PT ;  /* 0x7f80000000007812 */ /* 0x000fe200078efcff */
[----:B------:R-:W-:Y:S06]  /*0ab0*/  BRA `(.L_x_33) ;  /* 0x0000000000147947 */ /* 0x000fec0003800000 */
.L_x_27:
[----:B------:R-:W-:Y:S01]  /*0ac0*/  LOP3.LUT R0, R3, 0x80000000, R0, 0x48, !PT ;  /* 0x8000000003007812 */ /* 0x000fe200078e4800 */
[----:B------:R-:W-:Y:S06]  /*0ad0*/  BRA `(.L_x_33) ;  /* 0x00000000000c7947 */ /* 0x000fec0003800000 */
.L_x_26:
[----:B------:R-:W0:Y:S01]  /*0ae0*/  MUFU.RSQ R0, -QNAN ;  /* 0xffc0000000007908 */ /* 0x000e220000001400 */
[----:B------:R-:W-:Y:S05]  /*0af0*/  BRA `(.L_x_33) ;  /* 0x0000000000047947 */ /* 0x000fea0003800000 */
.L_x_25:
[----:B------:R-:W-:-:S07]  /*0b00*/  FADD.FTZ R0, R0, R3 ;  /* 0x0000000300007221 */ /* 0x000fce0000010000 */
.L_x_33:
[----:B------:R-:W-:Y:S05]  /*0b10*/  BSYNC.RECONVERGENT B2 ;  /* 0x0000000000027941 */ /* 0x000fea0003800200 */
.L_x_23:
[----:B------:R-:W-:Y:S02]  /*0b20*/  IMAD.MOV.U32 R20, RZ, RZ, R8 ;  /* 0x000000ffff147224 */ /* 0x000fe400078e0008 */
[----:B------:R-:W-:-:S04]  /*0b30*/  IMAD.MOV.U32 R21, RZ, RZ, 0x0 ;  /* 0x00000000ff157424 */ /* 0x000fc800078e00ff */
[----:B0-----:R-:W-:Y:S05]  /*0b40*/  RET.REL.NODEC R20 `(_Z7d_resetP6float4S0_ffjj) ;  /* 0xfffffff4142c7950 */ /* 0x001fea0003c3ffff */
.L_x_34:
        /* <DEDUP_REMOVED lines=11> */
.L_x_36:


//--------------------- .nv.shared.reserved.0     --------------------------
	.section	.nv.shared.reserved.0,"aw",@nobits
	.weak		__nv_reservedSMEM_offset_0_alias
	.size		__nv_reservedSMEM_offset_0_alias, 0, 64
	.other		__nv_reservedSMEM_offset_0_alias,@"STO_CUDA_RESERVED_SHARED STV_DEFAULT"
__nv_reservedSMEM_offset_0_alias:
	.zero		0
	.zero		64


//--------------------- .nv.constant0._Z9d_advanceP6float4S0_ffjff --------------------------
	.section	.nv.constant0._Z9d_advanceP6float4S0_ffjff,"a",@progbits
	.sectionflags	@""
	.align	4
.nv.constant0._Z9d_advanceP6float4S0_ffjff:
	.zero		932


//--------------------- .nv.constant0._Z7d_resetP6float4S0_ffjj --------------------------
	.section	.nv.constant0._Z7d_resetP6float4S0_ffjj,"a",@progbits
	.sectionflags	@""
	.align	4
.nv.constant0._Z7d_resetP6float4S0_ffjj:
	.zero		928


//--------------------- SYMBOLS --------------------------

	.type		.nv.reservedSmem.offset0,@object
	.size		.nv.reservedSmem.offset0,0x4
